//
// Generated by NVIDIA NVVM Compiler
//
// Compiler Build ID: CL-36424714
// Cuda compilation tools, release 13.0, V13.0.88
// Based on NVVM 20.0.0
//

.version 9.0
.target sm_100
.address_size 64

	// .globl	_Z16single_iterationPdS_i

.visible .entry _Z16single_iterationPdS_i(
	.param .u64 .ptr .align 1 _Z16single_iterationPdS_i_param_0,
	.param .u64 .ptr .align 1 _Z16single_iterationPdS_i_param_1,
	.param .u32 _Z16single_iterationPdS_i_param_2
)
{
	.reg .b32 	%r<13>;
	.reg .b64 	%rd<12>;
	.reg .b64 	%fd<19>;

	ld.param.u64 	%rd1, [_Z16single_iterationPdS_i_param_0];
	ld.param.u64 	%rd2, [_Z16single_iterationPdS_i_param_1];
	ld.param.u32 	%r1, [_Z16single_iterationPdS_i_param_2];
	cvta.to.global.u64 	%rd3, %rd2;
	cvta.to.global.u64 	%rd4, %rd1;
	mov.u32 	%r2, %ctaid.x;
	mov.u32 	%r3, %ntid.x;
	mov.u32 	%r4, %tid.x;
	mad.lo.s32 	%r5, %r2, %r3, %r4;
	mov.u32 	%r6, %ctaid.y;
	mov.u32 	%r7, %ntid.y;
	mov.u32 	%r8, %tid.y;
	mad.lo.s32 	%r9, %r6, %r7, %r8;
	mad.lo.s32 	%r10, %r1, %r9, %r5;
	mul.wide.s32 	%rd5, %r10, 8;
	add.s64 	%rd6, %rd4, %rd5;
	ld.global.f64 	%fd1, [%rd6];
	ld.global.f64 	%fd2, [%rd6+8];
	add.f64 	%fd3, %fd1, %fd2;
	ld.global.f64 	%fd4, [%rd6+16];
	add.f64 	%fd5, %fd3, %fd4;
	add.s32 	%r11, %r10, %r1;
	mul.wide.s32 	%rd7, %r1, 8;
	add.s64 	%rd8, %rd6, %rd7;
	ld.global.f64 	%fd6, [%rd8];
	add.f64 	%fd7, %fd5, %fd6;
	add.s32 	%r12, %r11, 1;
	ld.global.f64 	%fd8, [%rd8+8];
	add.f64 	%fd9, %fd7, %fd8;
	ld.global.f64 	%fd10, [%rd8+16];
	add.f64 	%fd11, %fd9, %fd10;
	add.s64 	%rd9, %rd8, %rd7;
	ld.global.f64 	%fd12, [%rd9];
	add.f64 	%fd13, %fd11, %fd12;
	ld.global.f64 	%fd14, [%rd9+8];
	add.f64 	%fd15, %fd13, %fd14;
	ld.global.f64 	%fd16, [%rd9+16];
	add.f64 	%fd17, %fd15, %fd16;
	div.rn.f64 	%fd18, %fd17, 0d4022000000000000;
	mul.wide.s32 	%rd10, %r12, 8;
	add.s64 	%rd11, %rd3, %rd10;
	st.global.f64 	[%rd11], %fd18;
	ret;

}
	// .globl	_Z11init_centerPdi
.visible .entry _Z11init_centerPdi(
	.param .u64 .ptr .align 1 _Z11init_centerPdi_param_0,
	.param .u32 _Z11init_centerPdi_param_1
)
{
	.reg .b32 	%r<9>;
	.reg .b64 	%rd<17>;

	ld.param.u64 	%rd1, [_Z11init_centerPdi_param_0];
	ld.param.u32 	%r1, [_Z11init_centerPdi_param_1];
	cvta.to.global.u64 	%rd2, %rd1;
	shr.u32 	%r2, %r1, 31;
	add.s32 	%r3, %r1, %r2;
	shr.s32 	%r4, %r3, 1;
	add.s32 	%r5, %r4, -1;
	mul.lo.s32 	%r6, %r5, %r1;
	cvt.s64.s32 	%rd3, %r6;
	cvt.s64.s32 	%rd4, %r4;
	add.s64 	%rd5, %rd3, %rd4;
	shl.b64 	%rd6, %rd5, 3;
	add.s64 	%rd7, %rd2, %rd6;
	mov.b64 	%rd8, 4652007308841189376;
	st.global.u64 	[%rd7+-8], %rd8;
	mul.lo.s32 	%r7, %r4, %r1;
	cvt.s64.s32 	%rd9, %r7;
	add.s64 	%rd10, %rd9, %rd4;
	shl.b64 	%rd11, %rd10, 3;
	add.s64 	%rd12, %rd2, %rd11;
	st.global.u64 	[%rd12+-8], %rd8;
	add.s32 	%r8, %r6, %r4;
	mul.wide.s32 	%rd13, %r8, 8;
	add.s64 	%rd14, %rd2, %rd13;
	st.global.u64 	[%rd14], %rd8;
	mul.wide.s32 	%rd15, %r1, 8;
	add.s64 	%rd16, %rd14, %rd15;
	st.global.u64 	[%rd16], %rd8;
	ret;

}


// ===== COMPILED SASS (sm_100) =====

	.target	sm_100

	.elftype	@"ET_EXEC"


//--------------------- .note.nv.tkinfo           --------------------------
	.section	.note.nv.tkinfo,"",@"SHT_NOTE"
	.sectionflags	@"SHF_NOTE_NV_TKINFO"
	.tkinfo
        /*0018*/ 	.word	0x00000002
        /*0030*/ 	.string	""
        /*0030*/ 	.string	"ptxas"
        /*0030*/ 	.string	"Cuda compilation tools, release 13.0, V13.0.88"
        /*0030*/ 	.string	"Build cuda_13.0.r13.0/compiler.36424714_0"
        /*0030*/ 	.string	"-arch sm_100 -m 64 "



//--------------------- .note.nv.cuinfo           --------------------------
	.section	.note.nv.cuinfo,"",@"SHT_NOTE"
	.sectionflags	@"SHF_NOTE_NV_CUINFO"
        /*0018*/ 	.short	0x0002
        /*001a*/ 	.short	0x0064
        /*001c*/ 	.short	0x0082
	.zero		2


//--------------------- .nv.info                  --------------------------
	.section	.nv.info,"",@"SHT_CUDA_INFO"
	.align	4


	//----- nvinfo : EIATTR_REGCOUNT
	.align		4
        /*0000*/ 	.byte	0x04, 0x2f
        /*0002*/ 	.short	(.L_1 - .L_0)
	.align		4
.L_0:
        /*0004*/ 	.word	index@(_Z16single_iterationPdS_i)
        /*0008*/ 	.word	0x0000001e


	//----- nvinfo : EIATTR_FRAME_SIZE
	.align		4
.L_1:
        /*000c*/ 	.byte	0x04, 0x11
        /*000e*/ 	.short	(.L_3 - .L_2)
	.align		4
.L_2:
        /*0010*/ 	.word	index@($__internal_0_$__cuda_sm20_div_rn_f64_full)
        /*0014*/ 	.word	0x00000000


	//----- nvinfo : EIATTR_FRAME_SIZE
	.align		4
.L_3:
        /*0018*/ 	.byte	0x04, 0x11
        /*001a*/ 	.short	(.L_5 - .L_4)
	.align		4
.L_4:
        /*001c*/ 	.word	index@(_Z16single_iterationPdS_i)
        /*0020*/ 	.word	0x00000000


	//----- nvinfo : EIATTR_REGCOUNT
	.align		4
.L_5:
        /*0024*/ 	.byte	0x04, 0x2f
        /*0026*/ 	.short	(.L_7 - .L_6)
	.align		4
.L_6:
        /*0028*/ 	.word	index@(_Z11init_centerPdi)
        /*002c*/ 	.word	0x00000010


	//----- nvinfo : EIATTR_FRAME_SIZE
	.align		4
.L_7:
        /*0030*/ 	.byte	0x04, 0x11
        /*0032*/ 	.short	(.L_9 - .L_8)
	.align		4
.L_8:
        /*0034*/ 	.word	index@(_Z11init_centerPdi)
        /*0038*/ 	.word	0x00000000


	//----- nvinfo : EIATTR_MIN_STACK_SIZE
	.align		4
.L_9:
        /*003c*/ 	.byte	0x04, 0x12
        /*003e*/ 	.short	(.L_11 - .L_10)
	.align		4
.L_10:
        /*0040*/ 	.word	index@(_Z11init_centerPdi)
        /*0044*/ 	.word	0x00000000


	//----- nvinfo : EIATTR_MIN_STACK_SIZE
	.align		4
.L_11:
        /*0048*/ 	.byte	0x04, 0x12
        /*004a*/ 	.short	(.L_13 - .L_12)
	.align		4
.L_12:
        /*004c*/ 	.word	index@(_Z16single_iterationPdS_i)
        /*0050*/ 	.word	0x00000000
.L_13:


//--------------------- .nv.compat                --------------------------
	.section	.nv.compat,"",@"SHT_CUDA_COMPAT_INFO"
	.align	4
        /*0000*/ 	.byte	0x02, 0x09, 0x00, 0x00, 0x02, 0x02, 0x01, 0x00, 0x02, 0x05, 0x05, 0x00, 0x03, 0x07, 0x01, 0x01
        /*0010*/ 	.byte	0x02, 0x03, 0x00, 0x00, 0x02, 0x06, 0x01, 0x00, 0x04, 0x0b, 0x08, 0x00, 0x01, 0x00, 0x00, 0x00
        /*0020*/ 	.byte	0x00, 0x00, 0x00, 0x00


//--------------------- .nv.info._Z11init_centerPdi --------------------------
	.section	.nv.info._Z11init_centerPdi,"",@"SHT_CUDA_INFO"
	.sectionflags	@""
	.align	4


	//----- nvinfo : EIATTR_CUDA_API_VERSION
	.align		4
        /*0000*/ 	.byte	0x04, 0x37
        /*0002*/ 	.short	(.L_15 - .L_14)
.L_14:
        /*0004*/ 	.word	0x00000082


	//----- nvinfo : EIATTR_KPARAM_INFO
	.align		4
.L_15:
        /*0008*/ 	.byte	0x04, 0x17
        /*000a*/ 	.short	(.L_17 - .L_16)
.L_16:
        /*000c*/ 	.word	0x00000000
        /*0010*/ 	.short	0x0001
        /*0012*/ 	.short	0x0008
        /*0014*/ 	.byte	0x00, 0xf0, 0x11, 0x00


	//----- nvinfo : EIATTR_KPARAM_INFO
	.align		4
.L_17:
        /*0018*/ 	.byte	0x04, 0x17
        /*001a*/ 	.short	(.L_19 - .L_18)
.L_18:
        /*001c*/ 	.word	0x00000000
        /*0020*/ 	.short	0x0000
        /*0022*/ 	.short	0x0000
        /*0024*/ 	.byte	0x00, 0xf5, 0x21, 0x00


	//----- nvinfo : EIATTR_SPARSE_MMA_MASK
	.align		4
.L_19:
        /*0028*/ 	.byte	0x03, 0x50
        /*002a*/ 	.short	0x0000


	//----- nvinfo : EIATTR_MAXREG_COUNT
	.align		4
        /*002c*/ 	.byte	0x03, 0x1b
        /*002e*/ 	.short	0x00ff


	//----- nvinfo : EIATTR_MERCURY_ISA_VERSION
	.align		4
        /*0030*/ 	.byte	0x03, 0x5f
        /*0032*/ 	.short	0x0101


	//----- nvinfo : EIATTR_VRC_CTA_INIT_COUNT
	.align		4
        /*0034*/ 	.byte	0x02, 0x4a
	.zero		1
	.zero		1


	//----- nvinfo : EIATTR_EXIT_INSTR_OFFSETS
	.align		4
        /*0038*/ 	.byte	0x04, 0x1c
        /*003a*/ 	.short	(.L_21 - .L_20)


	//   ....[0]....
.L_20:
        /*003c*/ 	.word	0x000001c0


	//----- nvinfo : EIATTR_CBANK_PARAM_SIZE
	.align		4
.L_21:
        /*0040*/ 	.byte	0x03, 0x19
        /*0042*/ 	.short	0x000c


	//----- nvinfo : EIATTR_PARAM_CBANK
	.align		4
        /*0044*/ 	.byte	0x04, 0x0a
        /*0046*/ 	.short	(.L_23 - .L_22)
	.align		4
.L_22:
        /*0048*/ 	.word	index@(.nv.constant0._Z11init_centerPdi)
        /*004c*/ 	.short	0x0380
        /*004e*/ 	.short	0x000c


	//----- nvinfo : EIATTR_SW_WAR
	.align		4
.L_23:
        /*0050*/ 	.byte	0x04, 0x36
        /*0052*/ 	.short	(.L_25 - .L_24)
.L_24:
        /*0054*/ 	.word	0x00000008
.L_25:


//--------------------- .nv.info._Z16single_iterationPdS_i --------------------------
	.section	.nv.info._Z16single_iterationPdS_i,"",@"SHT_CUDA_INFO"
	.sectionflags	@""
	.align	4


	//----- nvinfo : EIATTR_CUDA_API_VERSION
	.align		4
        /*0000*/ 	.byte	0x04, 0x37
        /*0002*/ 	.short	(.L_27 - .L_26)
.L_26:
        /*0004*/ 	.word	0x00000082


	//----- nvinfo : EIATTR_KPARAM_INFO
	.align		4
.L_27:
        /*0008*/ 	.byte	0x04, 0x17
        /*000a*/ 	.short	(.L_29 - .L_28)
.L_28:
        /*000c*/ 	.word	0x00000000
        /*0010*/ 	.short	0x0002
        /*0012*/ 	.short	0x0010
        /*0014*/ 	.byte	0x00, 0xf0, 0x11, 0x00


	//----- nvinfo : EIATTR_KPARAM_INFO
	.align		4
.L_29:
        /*0018*/ 	.byte	0x04, 0x17
        /*001a*/ 	.short	(.L_31 - .L_30)
.L_30:
        /*001c*/ 	.word	0x00000000
        /*0020*/ 	.short	0x0001
        /*0022*/ 	.short	0x0008
        /*0024*/ 	.byte	0x00, 0xf5, 0x21, 0x00


	//----- nvinfo : EIATTR_KPARAM_INFO
	.align		4
.L_31:
        /*0028*/ 	.byte	0x04, 0x17
        /*002a*/ 	.short	(.L_33 - .L_32)
.L_32:
        /*002c*/ 	.word	0x00000000
        /*0030*/ 	.short	0x0000
        /*0032*/ 	.short	0x0000
        /*0034*/ 	.byte	0x00, 0xf5, 0x21, 0x00


	//----- nvinfo : EIATTR_SPARSE_MMA_MASK
	.align		4
.L_33:
        /*0038*/ 	.byte	0x03, 0x50
        /*003a*/ 	.short	0x0000


	//----- nvinfo : EIATTR_MAXREG_COUNT
	.align		4
        /*003c*/ 	.byte	0x03, 0x1b
        /*003e*/ 	.short	0x00ff


	//----- nvinfo : EIATTR_MERCURY_ISA_VERSION
	.align		4
        /*0040*/ 	.byte	0x03, 0x5f
        /*0042*/ 	.short	0x0101


	//----- nvinfo : EIATTR_VRC_CTA_INIT_COUNT
	.align		4
        /*0044*/ 	.byte	0x02, 0x4a
	.zero		1
	.zero		1


	//----- nvinfo : EIATTR_EXIT_INSTR_OFFSETS
	.align		4
        /*0048*/ 	.byte	0x04, 0x1c
        /*004a*/ 	.short	(.L_35 - .L_34)


	//   ....[0]....
.L_34:
        /*004c*/ 	.word	0x00000390


	//----- nvinfo : EIATTR_CRS_STACK_SIZE
	.align		4
.L_35:
        /*0050*/ 	.byte	0x04, 0x1e
        /*0052*/ 	.short	(.L_37 - .L_36)
.L_36:
        /*0054*/ 	.word	0x00000000


	//----- nvinfo : EIATTR_CBANK_PARAM_SIZE
	.align		4
.L_37:
        /*0058*/ 	.byte	0x03, 0x19
        /*005a*/ 	.short	0x0014


	//----- nvinfo : EIATTR_PARAM_CBANK
	.align		4
        /*005c*/ 	.byte	0x04, 0x0a
        /*005e*/ 	.short	(.L_39 - .L_38)
	.align		4
.L_38:
        /*0060*/ 	.word	index@(.nv.constant0._Z16single_iterationPdS_i)
        /*0064*/ 	.short	0x0380
        /*0066*/ 	.short	0x0014


	//----- nvinfo : EIATTR_SW_WAR
	.align		4
.L_39:
        /*0068*/ 	.byte	0x04, 0x36
        /*006a*/ 	.short	(.L_41 - .L_40)
.L_40:
        /*006c*/ 	.word	0x00000008
.L_41:


//--------------------- .nv.callgraph             --------------------------
	.section	.nv.callgraph,"",@"SHT_CUDA_CALLGRAPH"
	.align	4
	.sectionentsize	8
	.align		4
        /*0000*/ 	.word	0x00000000
	.align		4
        /*0004*/ 	.word	0xffffffff
	.align		4
        /*0008*/ 	.word	0x00000000
	.align		4
        /*000c*/ 	.word	0xfffffffe
	.align		4
        /*0010*/ 	.word	0x00000000
	.align		4
        /*0014*/ 	.word	0xfffffffd
	.align		4
        /*0018*/ 	.word	0x00000000
	.align		4
        /*001c*/ 	.word	0xfffffffc


//--------------------- .text._Z11init_centerPdi  --------------------------
	.section	.text._Z11init_centerPdi,"ax",@progbits
	.align	128
        .global         _Z11init_centerPdi
        .type           _Z11init_centerPdi,@function
        .size           _Z11init_centerPdi,(.L_x_9 - _Z11init_centerPdi)
        .other          _Z11init_centerPdi,@"STO_CUDA_ENTRY STV_DEFAULT"
_Z11init_centerPdi:
.text._Z11init_centerPdi:
[----:B------:R-:W-:Y:S08]  /*0000*/  LDC R1, c[0x0][0x37c] ;  /* 0x0000df00ff017b82 */ /* 0x000ff00000000800 */
[----:B------:R-:W0:Y:S01]  /*0010*/  LDC R13, c[0x0][0x388] ;  /* 0x0000e200ff0d7b82 */ /* 0x000e220000000800 */
[----:B------:R-:W1:Y:S07]  /*0020*/  LDCU.64 UR4, c[0x0][0x358] ;  /* 0x00006b00ff0477ac */ /* 0x000e6e0008000a00 */
[----:B------:R-:W2:Y:S08]  /*0030*/  LDC.64 R2, c[0x0][0x380] ;  /* 0x0000e000ff027b82 */ /* 0x000eb00000000a00 */
[----:B------:R-:W3:Y:S01]  /*0040*/  LDC.64 R4, c[0x0][0x380] ;  /* 0x0000e000ff047b82 */ /* 0x000ee20000000a00 */
[----:B0-----:R-:W-:-:S04]  /*0050*/  LEA.HI R0, R13, R13, RZ, 0x1 ;  /* 0x0000000d0d007211 */ /* 0x001fc800078f08ff */
[----:B------:R-:W-:-:S04]  /*0060*/  SHF.R.S32.HI R0, RZ, 0x1, R0 ;  /* 0x00000001ff007819 */ /* 0x000fc80000011400 */
[----:B------:R-:W-:Y:S01]  /*0070*/  SHF.R.S32.HI R8, RZ, 0x1f, R0 ;  /* 0x0000001fff087819 */ /* 0x000fe20000011400 */
[C---:B------:R-:W-:Y:S02]  /*0080*/  VIADD R6, R0.reuse, 0xffffffff ;  /* 0xffffffff00067836 */ /* 0x040fe40000000000 */
[-C--:B------:R-:W-:Y:S02]  /*0090*/  IMAD R9, R0, R13.reuse, RZ ;  /* 0x0000000d00097224 */ /* 0x080fe400078e02ff */
[----:B------:R-:W-:-:S03]  /*00a0*/  IMAD R7, R6, R13, RZ ;  /* 0x0000000d06077224 */ /* 0x000fc600078e02ff */
[C---:B------:R-:W-:Y:S02]  /*00b0*/  IADD3 R10, P0, PT, R0.reuse, R9, RZ ;  /* 0x00000009000a7210 */ /* 0x040fe40007f1e0ff */
[C---:B------:R-:W-:Y:S02]  /*00c0*/  IADD3 R12, P1, PT, R0.reuse, R7, RZ ;  /* 0x00000007000c7210 */ /* 0x040fe40007f3e0ff */
[----:B------:R-:W-:Y:S01]  /*00d0*/  LEA.HI.X.SX32 R11, R9, R8, 0x1, P0 ;  /* 0x00000008090b7211 */ /* 0x000fe200000f0eff */
[----:B------:R-:W-:Y:S01]  /*00e0*/  IMAD.IADD R9, R0, 0x1, R7 ;  /* 0x0000000100097824 */ /* 0x000fe200078e0207 */
[----:B--2---:R-:W-:Y:S02]  /*00f0*/  LEA R6, P0, R10, R2, 0x3 ;  /* 0x000000020a067211 */ /* 0x004fe400078018ff */
[----:B------:R-:W-:Y:S01]  /*0100*/  LEA.HI.X.SX32 R0, R7, R8, 0x1, P1 ;  /* 0x0000000807007211 */ /* 0x000fe200008f0eff */
[----:B---3--:R-:W-:Y:S01]  /*0110*/  IMAD.WIDE R4, R9, 0x8, R4 ;  /* 0x0000000809047825 */ /* 0x008fe200078e0204 */
[----:B------:R-:W-:-:S02]  /*0120*/  LEA R8, P1, R12, R2, 0x3 ;  /* 0x000000020c087211 */ /* 0x000fc400078218ff */
[-C--:B------:R-:W-:Y:S01]  /*0130*/  LEA.HI.X R7, R10, R3.reuse, R11, 0x3, P0 ;  /* 0x000000030a077211 */ /* 0x080fe200000f1c0b */
[----:B------:R-:W-:Y:S01]  /*0140*/  IMAD.MOV.U32 R10, RZ, RZ, 0x0 ;  /* 0x00000000ff0a7424 */ /* 0x000fe200078e00ff */
[----:B------:R-:W-:Y:S01]  /*0150*/  LEA.HI.X R9, R12, R3, R0, 0x3, P1 ;  /* 0x000000030c097211 */ /* 0x000fe200008f1c00 */
[----:B------:R-:W-:Y:S02]  /*0160*/  IMAD.MOV.U32 R11, RZ, RZ, 0x408f4000 ;  /* 0x408f4000ff0b7424 */ /* 0x000fe400078e00ff */
[----:B------:R-:W-:-:S03]  /*0170*/  IMAD.WIDE R2, R13, 0x8, R4 ;  /* 0x000000080d027825 */ /* 0x000fc600078e0204 */
[----:B-1----:R-:W-:Y:S04]  /*0180*/  STG.E.64 desc[UR4][R8.64+-0x8], R10 ;  /* 0xfffff80a08007986 */ /* 0x002fe8000c101b04 */
[----:B------:R-:W-:Y:S04]  /*0190*/  STG.E.64 desc[UR4][R6.64+-0x8], R10 ;  /* 0xfffff80a06007986 */ /* 0x000fe8000c101b04 */
[----:B------:R-:W-:Y:S04]  /*01a0*/  STG.E.64 desc[UR4][R4.64], R10 ;  /* 0x0000000a04007986 */ /* 0x000fe8000c101b04 */
[----:B------:R-:W-:Y:S01]  /*01b0*/  STG.E.64 desc[UR4][R2.64], R10 ;  /* 0x0000000a02007986 */ /* 0x000fe2000c101b04 */
[----:B------:R-:W-:Y:S05]  /*01c0*/  EXIT ;  /* 0x000000000000794d */ /* 0x000fea0003800000 */
.L_x_0:
[----:B------:R-:W-:-:S00]  /*01d0*/  BRA `(.L_x_0) ;  /* 0xfffffffc00fc7947 */ /* 0x000fc0000383ffff */
[----:B------:R-:W-:-:S00]  /*01e0*/  NOP ;  /* 0x0000000000007918 */ /* 0x000fc00000000000 */
        /* <DEDUP_REMOVED lines=9> */
.L_x_9:


//--------------------- .text._Z16single_iterationPdS_i --------------------------
	.section	.text._Z16single_iterationPdS_i,"ax",@progbits
	.align	128
        .global         _Z16single_iterationPdS_i
        .type           _Z16single_iterationPdS_i,@function
        .size           _Z16single_iterationPdS_i,(.L_x_8 - _Z16single_iterationPdS_i)
        .other          _Z16single_iterationPdS_i,@"STO_CUDA_ENTRY STV_DEFAULT"
_Z16single_iterationPdS_i:
.text._Z16single_iterationPdS_i:
[----:B------:R-:W-:Y:S01]  /*0000*/  LDC R1, c[0x0][0x37c] ;  /* 0x0000df00ff017b82 */ /* 0x000fe20000000800 */
[----:B------:R-:W0:Y:S07]  /*0010*/  S2R R2, SR_TID.X ;  /* 0x0000000000027919 */ /* 0x000e2e0000002100 */
[----:B------:R-:W0:Y:S01]  /*0020*/  S2UR UR6, SR_CTAID.X ;  /* 0x00000000000679c3 */ /* 0x000e220000002500 */
[----:B------:R-:W1:Y:S01]  /*0030*/  LDCU.64 UR4, c[0x0][0x358] ;  /* 0x00006b00ff0477ac */ /* 0x000e620008000a00 */
[----:B------:R-:W2:Y:S06]  /*0040*/  S2R R4, SR_TID.Y ;  /* 0x0000000000047919 */ /* 0x000eac0000002200 */
[----:B------:R-:W0:Y:S08]  /*0050*/  LDC R5, c[0x0][0x360] ;  /* 0x0000d800ff057b82 */ /* 0x000e300000000800 */
[----:B------:R-:W2:Y:S08]  /*0060*/  S2UR UR7, SR_CTAID.Y ;  /* 0x00000000000779c3 */ /* 0x000eb00000002600 */
[----:B------:R-:W2:Y:S08]  /*0070*/  LDC R3, c[0x0][0x364] ;  /* 0x0000d900ff037b82 */ /* 0x000eb00000000800 */
[----:B------:R-:W3:Y:S01]  /*0080*/  LDC R0, c[0x0][0x390] ;  /* 0x0000e400ff007b82 */ /* 0x000ee20000000800 */
[----:B0-----:R-:W-:-:S07]  /*0090*/  IMAD R5, R5, UR6, R2 ;  /* 0x0000000605057c24 */ /* 0x001fce000f8e0202 */
[----:B------:R-:W0:Y:S01]  /*00a0*/  LDC.64 R20, c[0x0][0x380] ;  /* 0x0000e000ff147b82 */ /* 0x000e220000000a00 */
[----:B--2---:R-:W-:-:S04]  /*00b0*/  IMAD R2, R3, UR7, R4 ;  /* 0x0000000703027c24 */ /* 0x004fc8000f8e0204 */
[----:B---3--:R-:W-:-:S04]  /*00c0*/  IMAD R5, R2, R0, R5 ;  /* 0x0000000002057224 */ /* 0x008fc800078e0205 */
[----:B0-----:R-:W-:-:S05]  /*00d0*/  IMAD.WIDE R20, R5, 0x8, R20 ;  /* 0x0000000805147825 */ /* 0x001fca00078e0214 */
[----:B-1----:R-:W2:Y:S04]  /*00e0*/  LDG.E.64 R18, desc[UR4][R20.64] ;  /* 0x0000000414127981 */ /* 0x002ea8000c1e1b00 */
[----:B------:R-:W2:Y:S01]  /*00f0*/  LDG.E.64 R22, desc[UR4][R20.64+0x8] ;  /* 0x0000080414167981 */ /* 0x000ea2000c1e1b00 */
[----:B------:R-:W-:-:S03]  /*0100*/  IMAD.WIDE R24, R0, 0x8, R20 ;  /* 0x0000000800187825 */ /* 0x000fc600078e0214 */
[----:B------:R-:W3:Y:S04]  /*0110*/  LDG.E.64 R14, desc[UR4][R20.64+0x10] ;  /* 0x00001004140e7981 */ /* 0x000ee8000c1e1b00 */
[----:B------:R-:W4:Y:S04]  /*0120*/  LDG.E.64 R16, desc[UR4][R24.64] ;  /* 0x0000000418107981 */ /* 0x000f28000c1e1b00 */
[----:B------:R-:W5:Y:S01]  /*0130*/  LDG.E.64 R12, desc[UR4][R24.64+0x8] ;  /* 0x00000804180c7981 */ /* 0x000f62000c1e1b00 */
[----:B------:R-:W-:-:S03]  /*0140*/  IMAD.WIDE R26, R0, 0x8, R24 ;  /* 0x00000008001a7825 */ /* 0x000fc600078e0218 */
[----:B------:R-:W5:Y:S04]  /*0150*/  LDG.E.64 R10, desc[UR4][R24.64+0x10] ;  /* 0x00001004180a7981 */ /* 0x000f68000c1e1b00 */
[----:B------:R-:W5:Y:S04]  /*0160*/  LDG.E.64 R8, desc[UR4][R26.64] ;  /* 0x000000041a087981 */ /* 0x000f68000c1e1b00 */
[----:B------:R-:W5:Y:S04]  /*0170*/  LDG.E.64 R6, desc[UR4][R26.64+0x8] ;  /* 0x000008041a067981 */ /* 0x000f68000c1e1b00 */
[----:B------:R-:W5:Y:S01]  /*0180*/  LDG.E.64 R2, desc[UR4][R26.64+0x10] ;  /* 0x000010041a027981 */ /* 0x000f62000c1e1b00 */
[----:B------:R-:W-:Y:S01]  /*0190*/  BSSY.RECONVERGENT B0, `(.L_x_1) ;  /* 0x000001c000007945 */ /* 0x000fe20003800200 */
[----:B------:R-:W-:Y:S01]  /*01a0*/  IMAD.X R0, R5, 0x1, R0, PT ;  /* 0x0000000105007824 */ /* 0x000fe200038e0600 */
[----:B--2---:R-:W-:Y:S01]  /*01b0*/  DADD R22, R18, R22 ;  /* 0x0000000012167229 */ /* 0x004fe20000000016 */
[----:B------:R-:W0:Y:S01]  /*01c0*/  MUFU.RCP64H R19, 9 ;  /* 0x4022000000137908 */ /* 0x000e220000001800 */
[----:B------:R-:W-:-:S06]  /*01d0*/  IMAD.MOV.U32 R18, RZ, RZ, 0x1 ;  /* 0x00000001ff127424 */ /* 0x000fcc00078e00ff */
[----:B---3--:R-:W-:-:S08]  /*01e0*/  DADD R14, R22, R14 ;  /* 0x00000000160e7229 */ /* 0x008fd0000000000e */
[----:B----4-:R-:W-:Y:S01]  /*01f0*/  DADD R16, R14, R16 ;  /* 0x000000000e107229 */ /* 0x010fe20000000010 */
[----:B------:R-:W-:Y:S02]  /*0200*/  IMAD.MOV.U32 R14, RZ, RZ, 0x0 ;  /* 0x00000000ff0e7424 */ /* 0x000fe400078e00ff */
[----:B------:R-:W-:-:S05]  /*0210*/  IMAD.MOV.U32 R15, RZ, RZ, 0x40220000 ;  /* 0x40220000ff0f7424 */ /* 0x000fca00078e00ff */
[----:B-----5:R-:W-:Y:S02]  /*0220*/  DADD R12, R16, R12 ;  /* 0x00000000100c7229 */ /* 0x020fe4000000000c */
[----:B0-----:R-:W-:-:S06]  /*0230*/  DFMA R20, R18, -R14, 1 ;  /* 0x3ff000001214742b */ /* 0x001fcc000000080e */
[----:B------:R-:W-:Y:S02]  /*0240*/  DADD R10, R12, R10 ;  /* 0x000000000c0a7229 */ /* 0x000fe4000000000a */
[----:B------:R-:W-:-:S06]  /*0250*/  DFMA R20, R20, R20, R20 ;  /* 0x000000141414722b */ /* 0x000fcc0000000014 */
[----:B------:R-:W-:Y:S02]  /*0260*/  DADD R8, R10, R8 ;  /* 0x000000000a087229 */ /* 0x000fe40000000008 */
[----:B------:R-:W-:-:S06]  /*0270*/  DFMA R20, R18, R20, R18 ;  /* 0x000000141214722b */ /* 0x000fcc0000000012 */
[----:B------:R-:W-:Y:S02]  /*0280*/  DADD R6, R8, R6 ;  /* 0x0000000008067229 */ /* 0x000fe40000000006 */
[----:B------:R-:W-:-:S06]  /*0290*/  DFMA R14, R20, -R14, 1 ;  /* 0x3ff00000140e742b */ /* 0x000fcc000000080e */
[----:B------:R-:W-:Y:S02]  /*02a0*/  DADD R8, R6, R2 ;  /* 0x0000000006087229 */ /* 0x000fe40000000002 */
[----:B------:R-:W-:-:S08]  /*02b0*/  DFMA R14, R20, R14, R20 ;  /* 0x0000000e140e722b */ /* 0x000fd00000000014 */
[----:B------:R-:W-:Y:S01]  /*02c0*/  DMUL R2, R8, R14 ;  /* 0x0000000e08027228 */ /* 0x000fe20000000000 */
[----:B------:R-:W-:-:S07]  /*02d0*/  FSETP.GEU.AND P1, PT, |R9|, 6.5827683646048100446e-37, PT ;  /* 0x036000000900780b */ /* 0x000fce0003f2e200 */
[----:B------:R-:W-:-:S08]  /*02e0*/  DFMA R6, R2, -9, R8 ;  /* 0xc02200000206782b */ /* 0x000fd00000000008 */
[----:B------:R-:W-:-:S10]  /*02f0*/  DFMA R2, R14, R6, R2 ;  /* 0x000000060e02722b */ /* 0x000fd40000000002 */
[----:B------:R-:W-:-:S05]  /*0300*/  FFMA R4, RZ, 2.53125, R3 ;  /* 0x40220000ff047823 */ /* 0x000fca0000000003 */
[----:B------:R-:W-:-:S13]  /*0310*/  FSETP.GT.AND P0, PT, |R4|, 1.469367938527859385e-39, PT ;  /* 0x001000000400780b */ /* 0x000fda0003f04200 */
[----:B------:R-:W-:Y:S05]  /*0320*/  @P0 BRA P1, `(.L_x_2) ;  /* 0x0000000000080947 */ /* 0x000fea0000800000 */
[----:B------:R-:W-:-:S07]  /*0330*/  MOV R6, 0x350 ;  /* 0x0000035000067802 */ /* 0x000fce0000000f00 */
[----:B------:R-:W-:Y:S05]  /*0340*/  CALL.REL.NOINC `($__internal_0_$__cuda_sm20_div_rn_f64_full) ;  /* 0x0000000000147944 */ /* 0x000fea0003c00000 */
.L_x_2:
[----:B------:R-:W-:Y:S05]  /*0350*/  BSYNC.RECONVERGENT B0 ;  /* 0x0000000000007941 */ /* 0x000fea0003800200 */
.L_x_1:
[----:B------:R-:W0:Y:S02]  /*0360*/  LDC.64 R4, c[0x0][0x388] ;  /* 0x0000e200ff047b82 */ /* 0x000e240000000a00 */
[----:B0-----:R-:W-:-:S05]  /*0370*/  IMAD.WIDE R4, R0, 0x8, R4 ;  /* 0x0000000800047825 */ /* 0x001fca00078e0204 */
[----:B------:R-:W-:Y:S01]  /*0380*/  STG.E.64 desc[UR4][R4.64], R2 ;  /* 0x0000000204007986 */ /* 0x000fe2000c101b04 */
[----:B------:R-:W-:Y:S05]  /*0390*/  EXIT ;  /* 0x000000000000794d */ /* 0x000fea0003800000 */
        .weak           $__internal_0_$__cuda_sm20_div_rn_f64_full
        .type           $__internal_0_$__cuda_sm20_div_rn_f64_full,@function
        .size           $__internal_0_$__cuda_sm20_div_rn_f64_full,(.L_x_8 - $__internal_0_$__cuda_sm20_div_rn_f64_full)
$__internal_0_$__cuda_sm20_div_rn_f64_full:
[----:B------:R-:W-:Y:S01]  /*03a0*/  IMAD.MOV.U32 R3, RZ, RZ, 0x3ff20000 ;  /* 0x3ff20000ff037424 */ /* 0x000fe200078e00ff */
[----:B------:R-:W-:Y:S01]  /*03b0*/  MOV R10, 0x1 ;  /* 0x00000001000a7802 */ /* 0x000fe20000000f00 */
[----:B------:R-:W-:Y:S01]  /*03c0*/  IMAD.MOV.U32 R2, RZ, RZ, 0x0 ;  /* 0x00000000ff027424 */ /* 0x000fe200078e00ff */
[----:B------:R-:W-:Y:S01]  /*03d0*/  BSSY.RECONVERGENT B1, `(.L_x_3) ;  /* 0x000004a000017945 */ /* 0x000fe20003800200 */
[----:B------:R-:W0:Y:S01]  /*03e0*/  MUFU.RCP64H R11, R3 ;  /* 0x00000003000b7308 */ /* 0x000e220000001800 */
[----:B------:R-:W-:Y:S02]  /*03f0*/  IMAD.MOV.U32 R5, RZ, RZ, R9 ;  /* 0x000000ffff057224 */ /* 0x000fe400078e0009 */
[----:B------:R-:W-:Y:S02]  /*0400*/  IMAD.MOV.U32 R4, RZ, RZ, R8 ;  /* 0x000000ffff047224 */ /* 0x000fe400078e0008 */
[----:B------:R-:W-:Y:S01]  /*0410*/  IMAD.MOV.U32 R8, RZ, RZ, 0x1ca00000 ;  /* 0x1ca00000ff087424 */ /* 0x000fe200078e00ff */
[C---:B------:R-:W-:Y:S01]  /*0420*/  FSETP.GEU.AND P1, PT, |R5|.reuse, 1.469367938527859385e-39, PT ;  /* 0x001000000500780b */ /* 0x040fe20003f2e200 */
[----:B------:R-:W-:Y:S01]  /*0430*/  IMAD.MOV.U32 R19, RZ, RZ, 0x40200000 ;  /* 0x40200000ff137424 */ /* 0x000fe200078e00ff */
[----:B------:R-:W-:-:S03]  /*0440*/  LOP3.LUT R7, R5, 0x7ff00000, RZ, 0xc0, !PT ;  /* 0x7ff0000005077812 */ /* 0x000fc600078ec0ff */
[----:B------:R-:W-:Y:S01]  /*0450*/  VIADD R20, R19, 0xffffffff ;  /* 0xffffffff13147836 */ /* 0x000fe20000000000 */
[----:B------:R-:W-:Y:S02]  /*0460*/  ISETP.GE.U32.AND P0, PT, R7, 0x40200000, PT ;  /* 0x402000000700780c */ /* 0x000fe40003f06070 */
[----:B------:R-:W-:Y:S01]  /*0470*/  MOV R18, R7 ;  /* 0x0000000700127202 */ /* 0x000fe20000000f00 */
[----:B0-----:R-:W-:-:S08]  /*0480*/  DFMA R12, R10, -R2, 1 ;  /* 0x3ff000000a0c742b */ /* 0x001fd00000000802 */
[----:B------:R-:W-:-:S08]  /*0490*/  DFMA R12, R12, R12, R12 ;  /* 0x0000000c0c0c722b */ /* 0x000fd0000000000c */
[----:B------:R-:W-:Y:S01]  /*04a0*/  DFMA R14, R10, R12, R10 ;  /* 0x0000000c0a0e722b */ /* 0x000fe2000000000a */
[----:B------:R-:W-:Y:S01]  /*04b0*/  SEL R13, R8, 0x63400000, !P0 ;  /* 0x63400000080d7807 */ /* 0x000fe20004000000 */
[----:B------:R-:W-:-:S03]  /*04c0*/  IMAD.MOV.U32 R8, RZ, RZ, R4 ;  /* 0x000000ffff087224 */ /* 0x000fc600078e0004 */
[C-C-:B------:R-:W-:Y:S02]  /*04d0*/  @!P1 LOP3.LUT R10, R13.reuse, 0x80000000, R5.reuse, 0xf8, !PT ;  /* 0x800000000d0a9812 */ /* 0x140fe400078ef805 */
[----:B------:R-:W-:Y:S01]  /*04e0*/  LOP3.LUT R9, R13, 0x800fffff, R5, 0xf8, !PT ;  /* 0x800fffff0d097812 */ /* 0x000fe200078ef805 */
[----:B------:R-:W-:Y:S01]  /*04f0*/  DFMA R16, R14, -R2, 1 ;  /* 0x3ff000000e10742b */ /* 0x000fe20000000802 */
[----:B------:R-:W-:Y:S01]  /*0500*/  @!P1 LOP3.LUT R11, R10, 0x100000, RZ, 0xfc, !PT ;  /* 0x001000000a0b9812 */ /* 0x000fe200078efcff */
[----:B------:R-:W-:-:S06]  /*0510*/  @!P1 IMAD.MOV.U32 R10, RZ, RZ, RZ ;  /* 0x000000ffff0a9224 */ /* 0x000fcc00078e00ff */
[----:B------:R-:W-:Y:S02]  /*0520*/  @!P1 DFMA R8, R8, 2, -R10 ;  /* 0x400000000808982b */ /* 0x000fe4000000080a */
[----:B------:R-:W-:-:S08]  /*0530*/  DFMA R16, R14, R16, R14 ;  /* 0x000000100e10722b */ /* 0x000fd0000000000e */
[----:B------:R-:W-:Y:S01]  /*0540*/  @!P1 LOP3.LUT R18, R9, 0x7ff00000, RZ, 0xc0, !PT ;  /* 0x7ff0000009129812 */ /* 0x000fe200078ec0ff */
[----:B------:R-:W-:-:S04]  /*0550*/  DMUL R10, R16, R8 ;  /* 0x00000008100a7228 */ /* 0x000fc80000000000 */
[----:B------:R-:W-:-:S04]  /*0560*/  VIADD R12, R18, 0xffffffff ;  /* 0xffffffff120c7836 */ /* 0x000fc80000000000 */
[----:B------:R-:W-:Y:S01]  /*0570*/  DFMA R14, R10, -R2, R8 ;  /* 0x800000020a0e722b */ /* 0x000fe20000000008 */
[----:B------:R-:W-:-:S04]  /*0580*/  ISETP.GT.U32.AND P0, PT, R12, 0x7feffffe, PT ;  /* 0x7feffffe0c00780c */ /* 0x000fc80003f04070 */
[----:B------:R-:W-:-:S03]  /*0590*/  ISETP.GT.U32.OR P0, PT, R20, 0x7feffffe, P0 ;  /* 0x7feffffe1400780c */ /* 0x000fc60000704470 */
[----:B------:R-:W-:-:S10]  /*05a0*/  DFMA R10, R16, R14, R10 ;  /* 0x0000000e100a722b */ /* 0x000fd4000000000a */
[----:B------:R-:W-:Y:S05]  /*05b0*/  @P0 BRA `(.L_x_4) ;  /* 0x0000000000680947 */ /* 0x000fea0003800000 */
[----:B------:R-:W-:-:S05]  /*05c0*/  IMAD.MOV.U32 R4, RZ, RZ, 0x40200000 ;  /* 0x40200000ff047424 */ /* 0x000fca00078e00ff */
[----:B------:R-:W-:-:S04]  /*05d0*/  VIADDMNMX R7, R7, -R4, 0xb9600000, !PT ;  /* 0xb960000007077446 */ /* 0x000fc80007800904 */
[----:B------:R-:W-:-:S05]  /*05e0*/  VIMNMX R4, PT, PT, R7, 0x46a00000, PT ;  /* 0x46a0000007047848 */ /* 0x000fca0003fe0100 */
[----:B------:R-:W-:Y:S02]  /*05f0*/  IMAD.IADD R7, R4, 0x1, -R13 ;  /* 0x0000000104077824 */ /* 0x000fe400078e0a0d */
[----:B------:R-:W-:-:S03]  /*0600*/  IMAD.MOV.U32 R4, RZ, RZ, RZ ;  /* 0x000000ffff047224 */ /* 0x000fc600078e00ff */
[----:B------:R-:W-:-:S06]  /*0610*/  IADD3 R5, PT, PT, R7, 0x7fe00000, RZ ;  /* 0x7fe0000007057810 */ /* 0x000fcc0007ffe0ff */
[----:B------:R-:W-:-:S10]  /*0620*/  DMUL R12, R10, R4 ;  /* 0x000000040a0c7228 */ /* 0x000fd40000000000 */
[----:B------:R-:W-:-:S13]  /*0630*/  FSETP.GTU.AND P0, PT, |R13|, 1.469367938527859385e-39, PT ;  /* 0x001000000d00780b */ /* 0x000fda0003f0c200 */
[----:B------:R-:W-:Y:S05]  /*0640*/  @P0 BRA `(.L_x_5) ;  /* 0x0000000000880947 */ /* 0x000fea0003800000 */
[----:B------:R-:W-:Y:S01]  /*0650*/  DFMA R2, R10, -R2, R8 ;  /* 0x800000020a02722b */ /* 0x000fe20000000008 */
[----:B------:R-:W-:-:S09]  /*0660*/  IMAD.MOV.U32 R4, RZ, RZ, RZ ;  /* 0x000000ffff047224 */ /* 0x000fd200078e00ff */
[C---:B------:R-:W-:Y:S02]  /*0670*/  FSETP.NEU.AND P0, PT, R3.reuse, RZ, PT ;  /* 0x000000ff0300720b */ /* 0x040fe40003f0d000 */
[----:B------:R-:W-:-:S04]  /*0680*/  LOP3.LUT R2, R3, 0x40220000, RZ, 0x3c, !PT ;  /* 0x4022000003027812 */ /* 0x000fc800078e3cff */
[----:B------:R-:W-:-:S04]  /*0690*/  LOP3.LUT R9, R2, 0x80000000, RZ, 0xc0, !PT ;  /* 0x8000000002097812 */ /* 0x000fc800078ec0ff */
[----:B------:R-:W-:-:S03]  /*06a0*/  LOP3.LUT R5, R9, R5, RZ, 0xfc, !PT ;  /* 0x0000000509057212 */ /* 0x000fc600078efcff */
[----:B------:R-:W-:Y:S05]  /*06b0*/  @!P0 BRA `(.L_x_5) ;  /* 0x00000000006c8947 */ /* 0x000fea0003800000 */
[----:B------:R-:W-:Y:S01]  /*06c0*/  IMAD.MOV R3, RZ, RZ, -R7 ;  /* 0x000000ffff037224 */ /* 0x000fe200078e0a07 */
[----:B------:R-:W-:Y:S01]  /*06d0*/  DMUL.RP R4, R10, R4 ;  /* 0x000000040a047228 */ /* 0x000fe20000008000 */
[----:B------:R-:W-:Y:S01]  /*06e0*/  IMAD.MOV.U32 R2, RZ, RZ, RZ ;  /* 0x000000ffff027224 */ /* 0x000fe200078e00ff */
[----:B------:R-:W-:-:S05]  /*06f0*/  IADD3 R7, PT, PT, -R7, -0x43300000, RZ ;  /* 0xbcd0000007077810 */ /* 0x000fca0007ffe1ff */
[----:B------:R-:W-:-:S03]  /*0700*/  DFMA R2, R12, -R2, R10 ;  /* 0x800000020c02722b */ /* 0x000fc6000000000a */
[----:B------:R-:W-:-:S07]  /*0710*/  LOP3.LUT R9, R5, R9, RZ, 0x3c, !PT ;  /* 0x0000000905097212 */ /* 0x000fce00078e3cff */
[----:B------:R-:W-:-:S04]  /*0720*/  FSETP.NEU.AND P0, PT, |R3|, R7, PT ;  /* 0x000000070300720b */ /* 0x000fc80003f0d200 */
[----:B------:R-:W-:Y:S02]  /*0730*/  FSEL R12, R4, R12, !P0 ;  /* 0x0000000c040c7208 */ /* 0x000fe40004000000 */
[----:B------:R-:W-:Y:S01]  /*0740*/  FSEL R13, R9, R13, !P0 ;  /* 0x0000000d090d7208 */ /* 0x000fe20004000000 */
[----:B------:R-:W-:Y:S06]  /*0750*/  BRA `(.L_x_5) ;  /* 0x0000000000447947 */ /* 0x000fec0003800000 */
.L_x_4:
[----:B------:R-:W-:-:S14]  /*0760*/  DSETP.NAN.AND P0, PT, R4, R4, PT ;  /* 0x000000040400722a */ /* 0x000fdc0003f08000 */
[----:B------:R-:W-:Y:S05]  /*0770*/  @P0 BRA `(.L_x_6) ;  /* 0x0000000000340947 */ /* 0x000fea0003800000 */
[----:B------:R-:W-:Y:S01]  /*0780*/  ISETP.NE.AND P0, PT, R18, R19, PT ;  /* 0x000000131200720c */ /* 0x000fe20003f05270 */
[----:B------:R-:W-:Y:S01]  /*0790*/  IMAD.MOV.U32 R13, RZ, RZ, -0x80000 ;  /* 0xfff80000ff0d7424 */ /* 0x000fe200078e00ff */
[----:B------:R-:W-:-:S11]  /*07a0*/  MOV R12, 0x0 ;  /* 0x00000000000c7802 */ /* 0x000fd60000000f00 */
[----:B------:R-:W-:Y:S05]  /*07b0*/  @!P0 BRA `(.L_x_5) ;  /* 0x00000000002c8947 */ /* 0x000fea0003800000 */
[----:B------:R-:W-:Y:S02]  /*07c0*/  ISETP.NE.AND P0, PT, R18, 0x7ff00000, PT ;  /* 0x7ff000001200780c */ /* 0x000fe40003f05270 */
[----:B------:R-:W-:Y:S02]  /*07d0*/  LOP3.LUT R4, R5, 0x40220000, RZ, 0x3c, !PT ;  /* 0x4022000005047812 */ /* 0x000fe400078e3cff */
[----:B------:R-:W-:Y:S02]  /*07e0*/  ISETP.EQ.OR P0, PT, R19, RZ, !P0 ;  /* 0x000000ff1300720c */ /* 0x000fe40004702670 */
[----:B------:R-:W-:-:S11]  /*07f0*/  LOP3.LUT R13, R4, 0x80000000, RZ, 0xc0, !PT ;  /* 0x80000000040d7812 */ /* 0x000fd600078ec0ff */
[----:B------:R-:W-:Y:S01]  /*0800*/  @P0 LOP3.LUT R2, R13, 0x7ff00000, RZ, 0xfc, !PT ;  /* 0x7ff000000d020812 */ /* 0x000fe200078efcff */
[----:B------:R-:W-:Y:S02]  /*0810*/  @!P0 IMAD.MOV.U32 R12, RZ, RZ, RZ ;  /* 0x000000ffff0c8224 */ /* 0x000fe400078e00ff */
[----:B------:R-:W-:Y:S02]  /*0820*/  @P0 IMAD.MOV.U32 R12, RZ, RZ, RZ ;  /* 0x000000ffff0c0224 */ /* 0x000fe400078e00ff */
[----:B------:R-:W-:Y:S01]  /*0830*/  @P0 IMAD.MOV.U32 R13, RZ, RZ, R2 ;  /* 0x000000ffff0d0224 */ /* 0x000fe200078e0002 */
[----:B------:R-:W-:Y:S06]  /*0840*/  BRA `(.L_x_5) ;  /* 0x0000000000087947 */ /* 0x000fec0003800000 */
.L_x_6:
[----:B------:R-:W-:Y:S02]  /*0850*/  LOP3.LUT R13, R5, 0x80000, RZ, 0xfc, !PT ;  /* 0x00080000050d7812 */ /* 0x000fe400078efcff */
[----:B------:R-:W-:-:S07]  /*0860*/  MOV R12, R4 ;  /* 0x00000004000c7202 */ /* 0x000fce0000000f00 */
.L_x_5:
[----:B------:R-:W-:Y:S05]  /*0870*/  BSYNC.RECONVERGENT B1 ;  /* 0x0000000000017941 */ /* 0x000fea0003800200 */
.L_x_3:
[----:B------:R-:W-:Y:S02]  /*0880*/  IMAD.MOV.U32 R7, RZ, RZ, 0x0 ;  /* 0x00000000ff077424 */ /* 0x000fe400078e00ff */
[----:B------:R-:W-:Y:S02]  /*0890*/  IMAD.MOV.U32 R2, RZ, RZ, R12 ;  /* 0x000000ffff027224 */ /* 0x000fe400078e000c */
[----:B------:R-:W-:Y:S01]  /*08a0*/  IMAD.MOV.U32 R3, RZ, RZ, R13 ;  /* 0x000000ffff037224 */ /* 0x000fe200078e000d */
[----:B------:R-:W-:Y:S06]  /*08b0*/  RET.REL.NODEC R6 `(_Z16single_iterationPdS_i) ;  /* 0xfffffff406d07950 */ /* 0x000fec0003c3ffff */
.L_x_7:
        /* <DEDUP_REMOVED lines=12> */
.L_x_8:


//--------------------- .nv.shared.reserved.0     --------------------------
	.section	.nv.shared.reserved.0,"aw",@nobits
	.weak		__nv_reservedSMEM_offset_0_alias
	.size		__nv_reservedSMEM_offset_0_alias, 0, 64
	.other		__nv_reservedSMEM_offset_0_alias,@"STO_CUDA_RESERVED_SHARED STV_DEFAULT"
__nv_reservedSMEM_offset_0_alias:
	.zero		0
	.zero		64


//--------------------- .nv.constant0._Z11init_centerPdi --------------------------
	.section	.nv.constant0._Z11init_centerPdi,"a",@progbits
	.sectionflags	@""
	.align	4
.nv.constant0._Z11init_centerPdi:
	.zero		908


//--------------------- .nv.constant0._Z16single_iterationPdS_i --------------------------
	.section	.nv.constant0._Z16single_iterationPdS_i,"a",@progbits
	.sectionflags	@""
	.align	4
.nv.constant0._Z16single_iterationPdS_i:
	.zero		916


//--------------------- SYMBOLS --------------------------

	.type		.nv.reservedSmem.offset0,@object
	.size		.nv.reservedSmem.offset0,0x4
